	.headerflags	@"EF_CUDA_TEXMODE_UNIFIED EF_CUDA_64BIT_ADDRESS EF_CUDA_ACCELERATORS EF_CUDA_SM90 EF_CUDA_VIRTUAL_SM(EF_CUDA_SM90)"
	.elftype	@"ET_EXEC"


//--------------------- .nv.info                  --------------------------
	.section	.nv.info,"",@"SHT_CUDA_INFO"
	.align	4


	//----- nvinfo : EIATTR_REGCOUNT
	.align		4
        /*0000*/ 	.byte	0x04, 0x2f
        /*0002*/ 	.short	(.L_1 - .L_0)
	.align		4
.L_0:
        /*0004*/ 	.word	index@(triton_poi_fused_cat_16)
        /*0008*/ 	.word	0x0000001a


	//----- nvinfo : EIATTR_MIN_STACK_SIZE
	.align		4
.L_1:
        /*000c*/ 	.byte	0x04, 0x12
        /*000e*/ 	.short	(.L_3 - .L_2)
	.align		4
.L_2:
        /*0010*/ 	.word	index@(triton_poi_fused_cat_16)
        /*0014*/ 	.word	0x00000000


	//----- nvinfo : EIATTR_FRAME_SIZE
	.align		4
.L_3:
        /*0018*/ 	.byte	0x04, 0x11
        /*001a*/ 	.short	(.L_5 - .L_4)
	.align		4
.L_4:
        /*001c*/ 	.word	index@(triton_poi_fused_cat_16)
        /*0020*/ 	.word	0x00000000


	//----- nvinfo : EIATTR_MIN_STACK_SIZE
	.align		4
.L_5:
        /*0024*/ 	.byte	0x04, 0x12
        /*0026*/ 	.short	(.L_7 - .L_6)
	.align		4
.L_6:
        /*0028*/ 	.word	index@(triton_poi_fused_cat_16)
        /*002c*/ 	.word	0x00000000
.L_7:


//--------------------- .nv.info.triton_poi_fused_cat_16 --------------------------
	.section	.nv.info.triton_poi_fused_cat_16,"",@"SHT_CUDA_INFO"
	.sectionflags	@""
	.align	4


	//----- nvinfo : EIATTR_CUDA_API_VERSION
	.align		4
        /*0000*/ 	.byte	0x04, 0x37
        /*0002*/ 	.short	(.L_9 - .L_8)
.L_8:
        /*0004*/ 	.word	0x0000007c


	//----- nvinfo : EIATTR_KPARAM_INFO
	.align		4
.L_9:
        /*0008*/ 	.byte	0x04, 0x17
        /*000a*/ 	.short	(.L_11 - .L_10)
.L_10:
        /*000c*/ 	.word	0x00000000
        /*0010*/ 	.short	0x0005
        /*0012*/ 	.short	0x0028
        /*0014*/ 	.byte	0x00, 0xf0, 0x11, 0x00


	//----- nvinfo : EIATTR_KPARAM_INFO
	.align		4
.L_11:
        /*0018*/ 	.byte	0x04, 0x17
        /*001a*/ 	.short	(.L_13 - .L_12)
.L_12:
        /*001c*/ 	.word	0x00000000
        /*0020*/ 	.short	0x0004
        /*0022*/ 	.short	0x0020
        /*0024*/ 	.byte	0x00, 0xf4, 0x21, 0x00


	//----- nvinfo : EIATTR_KPARAM_INFO
	.align		4
.L_13:
        /*0028*/ 	.byte	0x04, 0x17
        /*002a*/ 	.short	(.L_15 - .L_14)
.L_14:
        /*002c*/ 	.word	0x00000000
        /*0030*/ 	.short	0x0003
        /*0032*/ 	.short	0x0018
        /*0034*/ 	.byte	0x00, 0xf4, 0x21, 0x00


	//----- nvinfo : EIATTR_KPARAM_INFO
	.align		4
.L_15:
        /*0038*/ 	.byte	0x04, 0x17
        /*003a*/ 	.short	(.L_17 - .L_16)
.L_16:
        /*003c*/ 	.word	0x00000000
        /*0040*/ 	.short	0x0002
        /*0042*/ 	.short	0x0010
        /*0044*/ 	.byte	0x00, 0xf4, 0x21, 0x00


	//----- nvinfo : EIATTR_KPARAM_INFO
	.align		4
.L_17:
        /*0048*/ 	.byte	0x04, 0x17
        /*004a*/ 	.short	(.L_19 - .L_18)
.L_18:
        /*004c*/ 	.word	0x00000000
        /*0050*/ 	.short	0x0001
        /*0052*/ 	.short	0x0008
        /*0054*/ 	.byte	0x00, 0xf4, 0x21, 0x00


	//----- nvinfo : EIATTR_KPARAM_INFO
	.align		4
.L_19:
        /*0058*/ 	.byte	0x04, 0x17
        /*005a*/ 	.short	(.L_21 - .L_20)
.L_20:
        /*005c*/ 	.word	0x00000000
        /*0060*/ 	.short	0x0000
        /*0062*/ 	.short	0x0000
        /*0064*/ 	.byte	0x00, 0xf4, 0x21, 0x00


	//----- nvinfo : EIATTR_SPARSE_MMA_MASK
	.align		4
.L_21:
        /*0068*/ 	.byte	0x03, 0x50
        /*006a*/ 	.short	0x0000


	//----- nvinfo : EIATTR_MAXREG_COUNT
	.align		4
        /*006c*/ 	.byte	0x03, 0x1b
        /*006e*/ 	.short	0x00ff


	//----- nvinfo : EIATTR_EXIT_INSTR_OFFSETS
	.align		4
        /*0070*/ 	.byte	0x04, 0x1c
        /*0072*/ 	.short	(.L_23 - .L_22)


	//   ....[0]....
.L_22:
        /*0074*/ 	.word	0x000005a0


	//   ....[1]....
        /*0078*/ 	.word	0x000005c0


	//----- nvinfo : EIATTR_REQNTID
	.align		4
.L_23:
        /*007c*/ 	.byte	0x04, 0x10
        /*007e*/ 	.short	(.L_25 - .L_24)
.L_24:
        /*0080*/ 	.word	0x00000080
        /*0084*/ 	.word	0x00000001
        /*0088*/ 	.word	0x00000001


	//----- nvinfo : EIATTR_CBANK_PARAM_SIZE
	.align		4
.L_25:
        /*008c*/ 	.byte	0x03, 0x19
        /*008e*/ 	.short	0x002c


	//----- nvinfo : EIATTR_PARAM_CBANK
	.align		4
        /*0090*/ 	.byte	0x04, 0x0a
        /*0092*/ 	.short	(.L_27 - .L_26)
	.align		4
.L_26:
        /*0094*/ 	.word	index@(.nv.constant0.triton_poi_fused_cat_16)
        /*0098*/ 	.short	0x0210
        /*009a*/ 	.short	0x002c


	//----- nvinfo : EIATTR_SW_WAR
	.align		4
.L_27:
        /*009c*/ 	.byte	0x04, 0x36
        /*009e*/ 	.short	(.L_29 - .L_28)
.L_28:
        /*00a0*/ 	.word	0x00000008
.L_29:


//--------------------- .nv.callgraph             --------------------------
	.section	.nv.callgraph,"",@"SHT_CUDA_CALLGRAPH"
	.align	4
	.sectionentsize	8
	.align		4
        /*0000*/ 	.word	0x00000000
	.align		4
        /*0004*/ 	.word	0xffffffff
	.align		4
        /*0008*/ 	.word	0x00000000
	.align		4
        /*000c*/ 	.word	0xfffffffe
	.align		4
        /*0010*/ 	.word	0x00000000
	.align		4
        /*0014*/ 	.word	0xfffffffd
	.align		4
        /*0018*/ 	.word	0x00000000
	.align		4
        /*001c*/ 	.word	0xfffffffc


//--------------------- .text.triton_poi_fused_cat_16 --------------------------
	.section	.text.triton_poi_fused_cat_16,"ax",@progbits
	.align	128
        .global         triton_poi_fused_cat_16
        .type           triton_poi_fused_cat_16,@function
        .size           triton_poi_fused_cat_16,(.L_x_1 - triton_poi_fused_cat_16)
        .other          triton_poi_fused_cat_16,@"STO_CUDA_ENTRY STV_DEFAULT"
triton_poi_fused_cat_16:
.text.triton_poi_fused_cat_16:
[----:B------:R-:W0:Y:S02]  /*0000*/  LDC R1, c[0x0][0x28] ;  /* 0x00000a00ff017b82 */ /* 0x000e240000000800 */
[----:B------:R-:W1:Y:S01]  /*0010*/  S2R R0, SR_TID.X ;  /* 0x0000000000007919 */ /* 0x000e620000002100 */
[----:B------:R-:W2:Y:S01]  /*0020*/  LDC.64 R20, c[0x0][0x228] ;  /* 0x00008a00ff147b82 */ /* 0x000ea20000000a00 */
[----:B------:R-:W-:Y:S01]  /*0030*/  ULDC.64 UR4, c[0x0][0x208] ;  /* 0x0000820000047ab9 */ /* 0x000fe20000000a00 */
[----:B------:R-:W3:Y:S06]  /*0040*/  S2R R5, SR_CTAID.X ;  /* 0x0000000000057919 */ /* 0x000eec0000002500 */
[----:B------:R-:W4:Y:S01]  /*0050*/  LDC.64 R12, c[0x0][0x210] ;  /* 0x00008400ff0c7b82 */ /* 0x000f220000000a00 */
[----:B-1----:R-:W-:Y:S01]  /*0060*/  IMAD.SHL.U32 R0, R0, 0x4, RZ ;  /* 0x0000000400007824 */ /* 0x002fe200078e00ff */
[----:B---3--:R-:W-:-:S04]  /*0070*/  SHF.R.S32.HI R3, RZ, 0x16, R5 ;  /* 0x00000016ff037819 */ /* 0x008fc80000011405 */
[----:B------:R-:W-:Y:S02]  /*0080*/  LOP3.LUT R0, R0, 0x1fc, RZ, 0xc0, !PT ;  /* 0x000001fc00007812 */ /* 0x000fe400078ec0ff */
[----:B------:R-:W-:-:S03]  /*0090*/  SGXT R3, R3, 0x1 ;  /* 0x000000010303781a */ /* 0x000fc60000000200 */
[----:B------:R-:W-:Y:S02]  /*00a0*/  IMAD R0, R5, 0x200, R0 ;  /* 0x0000020005007824 */ /* 0x000fe400078e0200 */
[----:B------:R-:W1:Y:S02]  /*00b0*/  LDC.64 R4, c[0x0][0x218] ;  /* 0x00008600ff047b82 */ /* 0x000e640000000a00 */
[----:B------:R-:W-:Y:S01]  /*00c0*/  IMAD.HI R15, R0, 0x15390949, RZ ;  /* 0x15390949000f7827 */ /* 0x000fe200078e02ff */
[----:B------:R-:W-:-:S04]  /*00d0*/  LEA.HI R6, R3, R0, RZ, 0x6 ;  /* 0x0000000003067211 */ /* 0x000fc800078f30ff */
[----:B------:R-:W-:Y:S02]  /*00e0*/  SHF.R.S32.HI R14, RZ, 0x6, R6 ;  /* 0x00000006ff0e7819 */ /* 0x000fe40000011406 */
[----:B------:R-:W-:Y:S02]  /*00f0*/  SHF.R.U32.HI R8, RZ, 0x1f, R15 ;  /* 0x0000001fff087819 */ /* 0x000fe4000001160f */
[----:B------:R-:W-:Y:S01]  /*0100*/  LOP3.LUT R7, R6, 0xffffffc0, RZ, 0xc0, !PT ;  /* 0xffffffc006077812 */ /* 0x000fe200078ec0ff */
[----:B------:R-:W-:Y:S01]  /*0110*/  IMAD.HI R2, R14, 0x15390949, RZ ;  /* 0x153909490e027827 */ /* 0x000fe200078e02ff */
[----:B------:R-:W-:-:S03]  /*0120*/  LEA.HI.SX32 R15, R15, R8, 0x16 ;  /* 0x000000080f0f7211 */ /* 0x000fc600078fb2ff */
[----:B------:R-:W-:Y:S01]  /*0130*/  IMAD.IADD R6, R0, 0x1, -R7 ;  /* 0x0000000100067824 */ /* 0x000fe200078e0a07 */
[----:B------:R-:W-:-:S03]  /*0140*/  SHF.R.U32.HI R3, RZ, 0x1f, R2 ;  /* 0x0000001fff037819 */ /* 0x000fc60000011602 */
[----:B------:R-:W-:Y:S01]  /*0150*/  IMAD R7, R15, 0x1000, R6 ;  /* 0x000010000f077824 */ /* 0x000fe200078e0206 */
[----:B------:R-:W-:Y:S02]  /*0160*/  LEA.HI.SX32 R9, R2, R3, 0x1c ;  /* 0x0000000302097211 */ /* 0x000fe400078fe2ff */
[----:B------:R-:W3:Y:S03]  /*0170*/  LDC.64 R2, c[0x0][0x220] ;  /* 0x00008800ff027b82 */ /* 0x000ee60000000a00 */
[----:B------:R-:W-:-:S04]  /*0180*/  IMAD R14, R9, -0xc1, R14 ;  /* 0xffffff3f090e7824 */ /* 0x000fc800078e020e */
[C---:B------:R-:W-:Y:S01]  /*0190*/  VIADD R8, R14.reuse, 0xffffff80 ;  /* 0xffffff800e087836 */ /* 0x040fe20000000000 */
[----:B------:R-:W-:-:S03]  /*01a0*/  LOP3.LUT R9, R14, 0xffffffc0, RZ, 0xc0, !PT ;  /* 0xffffffc00e097812 */ /* 0x000fc600078ec0ff */
[----:B------:R-:W-:Y:S01]  /*01b0*/  IMAD R7, R8, 0x40, R7 ;  /* 0x0000004008077824 */ /* 0x000fe200078e0207 */
[----:B------:R-:W-:Y:S01]  /*01c0*/  ISETP.NE.AND P4, PT, R9, 0x80, PT ;  /* 0x000000800900780c */ /* 0x000fe20003f85270 */
[----:B------:R-:W-:Y:S01]  /*01d0*/  IMAD R9, R15, 0x40, R6 ;  /* 0x000000400f097824 */ /* 0x000fe200078e0206 */
[C---:B------:R-:W-:Y:S01]  /*01e0*/  ISETP.GE.AND P0, PT, R0.reuse, 0xc100, PT ;  /* 0x0000c1000000780c */ /* 0x040fe20003f06270 */
[----:B-1----:R-:W-:Y:S01]  /*01f0*/  IMAD.WIDE R22, R7, 0x4, R4 ;  /* 0x0000000407167825 */ /* 0x002fe200078e0204 */
[----:B------:R-:W-:Y:S02]  /*0200*/  ISETP.LT.AND P3, PT, R0, 0xc100, !P4 ;  /* 0x0000c1000000780c */ /* 0x000fe40006761270 */
[----:B------:R-:W-:Y:S02]  /*0210*/  CS2R R4, SRZ ;  /* 0x0000000000047805 */ /* 0x000fe4000001ff00 */
[----:B------:R-:W-:Y:S02]  /*0220*/  CS2R R6, SRZ ;  /* 0x0000000000067805 */ /* 0x000fe4000001ff00 */
[----:B------:R-:W-:-:S02]  /*0230*/  CS2R R18, SRZ ;  /* 0x0000000000127805 */ /* 0x000fc4000001ff00 */
[C---:B------:R-:W-:Y:S02]  /*0240*/  ISETP.GT.AND P6, PT, R14.reuse, 0xbf, !P0 ;  /* 0x000000bf0e00780c */ /* 0x040fe400047c4270 */
[----:B------:R-:W-:Y:S02]  /*0250*/  CS2R R16, SRZ ;  /* 0x0000000000107805 */ /* 0x000fe4000001ff00 */
[----:B------:R-:W-:Y:S01]  /*0260*/  ISETP.GE.AND P1, PT, R14, 0x80, PT ;  /* 0x000000800e00780c */ /* 0x000fe20003f26270 */
[----:B--2---:R-:W-:-:S04]  /*0270*/  IMAD.WIDE R20, R9, 0x4, R20 ;  /* 0x0000000409147825 */ /* 0x004fc800078e0214 */
[----:B---3--:R-:W-:Y:S01]  /*0280*/  IMAD.WIDE R2, R8, 0x4, R2 ;  /* 0x0000000408027825 */ /* 0x008fe200078e0202 */
[----:B------:R1:W2:Y:S01]  /*0290*/  @P3 LDG.E.128 R4, desc[UR4][R22.64] ;  /* 0x0000000416043981 */ /* 0x0002a2000c1e1d00 */
[----:B------:R-:W-:Y:S02]  /*02a0*/  CS2R R8, SRZ ;  /* 0x0000000000087805 */ /* 0x000fe4000001ff00 */
[----:B------:R-:W-:Y:S01]  /*02b0*/  CS2R R10, SRZ ;  /* 0x00000000000a7805 */ /* 0x000fe2000001ff00 */
[----:B------:R-:W3:Y:S01]  /*02c0*/  @P3 LDG.E.EL R19, desc[UR4][R2.64] ;  /* 0x0000000402133981 */ /* 0x000ee2000c2e1900 */
[----:B------:R-:W-:-:S03]  /*02d0*/  ISETP.LT.AND P2, PT, R0, 0xc100, !P1 ;  /* 0x0000c1000000780c */ /* 0x000fc60004f41270 */
[----:B------:R-:W5:Y:S01]  /*02e0*/  @P3 LDG.E.EL R17, desc[UR4][R2.64] ;  /* 0x0000000402113981 */ /* 0x000f62000c2e1900 */
[----:B-1----:R-:W-:-:S03]  /*02f0*/  IMAD R22, R15, -0x3040, R0 ;  /* 0xffffcfc00f167824 */ /* 0x002fc600078e0200 */
[----:B------:R-:W5:Y:S01]  /*0300*/  @P3 LDG.E.EL R18, desc[UR4][R2.64] ;  /* 0x0000000402123981 */ /* 0x000f62000c2e1900 */
[----:B------:R-:W-:-:S03]  /*0310*/  IMAD R23, R15, 0x2000, R22 ;  /* 0x000020000f177824 */ /* 0x000fc600078e0216 */
[----:B------:R1:W5:Y:S01]  /*0320*/  @P3 LDG.E.EL R16, desc[UR4][R2.64] ;  /* 0x0000000402103981 */ /* 0x000362000c2e1900 */
[----:B------:R-:W-:Y:S01]  /*0330*/  CS2R R14, SRZ ;  /* 0x00000000000e7805 */ /* 0x000fe2000001ff00 */
[----:B----4-:R-:W-:Y:S02]  /*0340*/  IMAD.WIDE R22, R23, 0x4, R12 ;  /* 0x0000000417167825 */ /* 0x010fe400078e020c */
[----:B------:R5:W4:Y:S01]  /*0350*/  @P6 LDG.E.EL.128 R8, desc[UR4][R20.64] ;  /* 0x0000000414086981 */ /* 0x000b22000c2e1d00 */
[----:B------:R-:W-:Y:S01]  /*0360*/  CS2R R12, SRZ ;  /* 0x00000000000c7805 */ /* 0x000fe2000001ff00 */
[----:B-1----:R-:W1:Y:S05]  /*0370*/  LDC.64 R2, c[0x0][0x230] ;  /* 0x00008c00ff027b82 */ /* 0x002e6a0000000a00 */
[----:B------:R-:W4:Y:S01]  /*0380*/  @P2 LDG.E.128 R12, desc[UR4][R22.64] ;  /* 0x00000004160c2981 */ /* 0x000f22000c1e1d00 */
[----:B-1----:R-:W-:Y:S01]  /*0390*/  IMAD.WIDE R2, R0, 0x4, R2 ;  /* 0x0000000400027825 */ /* 0x002fe200078e0202 */
[----:B--2---:R-:W-:-:S02]  /*03a0*/  SEL R4, R4, RZ, P3 ;  /* 0x000000ff04047207 */ /* 0x004fc40001800000 */
[----:B------:R-:W-:Y:S02]  /*03b0*/  SEL R5, R5, RZ, P3 ;  /* 0x000000ff05057207 */ /* 0x000fe40001800000 */
[----:B---3--:R-:W-:Y:S02]  /*03c0*/  SEL R19, R19, RZ, P3 ;  /* 0x000000ff13137207 */ /* 0x008fe40001800000 */
[----:B-----5:R-:W-:Y:S02]  /*03d0*/  SEL R20, R17, RZ, P3 ;  /* 0x000000ff11147207 */ /* 0x020fe40001800000 */
[----:B------:R-:W-:Y:S02]  /*03e0*/  SEL R6, R6, RZ, P3 ;  /* 0x000000ff06067207 */ /* 0x000fe40001800000 */
[----:B------:R-:W-:Y:S02]  /*03f0*/  SEL R7, R7, RZ, P3 ;  /* 0x000000ff07077207 */ /* 0x000fe40001800000 */
[C---:B------:R-:W-:Y:S01]  /*0400*/  FSETP.GEU.AND P5, PT, R4.reuse, -R19, PT ;  /* 0x800000130400720b */ /* 0x040fe20003fae000 */
[----:B------:R-:W-:Y:S01]  /*0410*/  FADD R19, R4, R19 ;  /* 0x0000001304137221 */ /* 0x000fe20000000000 */
[----:B------:R-:W-:-:S02]  /*0420*/  SEL R17, R18, RZ, P3 ;  /* 0x000000ff12117207 */ /* 0x000fc40001800000 */
[----:B------:R-:W-:Y:S02]  /*0430*/  SEL R16, R16, RZ, P3 ;  /* 0x000000ff10107207 */ /* 0x000fe40001800000 */
[C---:B------:R-:W-:Y:S01]  /*0440*/  FSETP.GEU.AND P3, PT, R5.reuse, -R20, PT ;  /* 0x800000140500720b */ /* 0x040fe20003f6e000 */
[----:B------:R-:W-:Y:S01]  /*0450*/  FADD R20, R5, R20 ;  /* 0x0000001405147221 */ /* 0x000fe20000000000 */
[----:B----4-:R-:W-:Y:S02]  /*0460*/  SEL R4, R8, RZ, P6 ;  /* 0x000000ff08047207 */ /* 0x010fe40003000000 */
[----:B------:R-:W-:Y:S02]  /*0470*/  SEL R5, R9, RZ, P6 ;  /* 0x000000ff09057207 */ /* 0x000fe40003000000 */
[----:B------:R-:W-:Y:S02]  /*0480*/  SEL R10, R10, RZ, P6 ;  /* 0x000000ff0a0a7207 */ /* 0x000fe40003000000 */
[----:B------:R-:W-:-:S02]  /*0490*/  SEL R11, R11, RZ, P6 ;  /* 0x000000ff0b0b7207 */ /* 0x000fc40003000000 */
[C---:B------:R-:W-:Y:S01]  /*04a0*/  FSETP.GEU.AND P6, PT, R6.reuse, -R17, PT ;  /* 0x800000110600720b */ /* 0x040fe20003fce000 */
[----:B------:R-:W-:Y:S01]  /*04b0*/  FADD R6, R6, R17 ;  /* 0x0000001106067221 */ /* 0x000fe20000000000 */
[----:B------:R-:W-:Y:S01]  /*04c0*/  @!P4 SEL R4, R19, RZ, P5 ;  /* 0x000000ff1304c207 */ /* 0x000fe20002800000 */
[C---:B------:R-:W-:Y:S01]  /*04d0*/  FADD R8, R7.reuse, R16 ;  /* 0x0000001007087221 */ /* 0x040fe20000000000 */
[----:B------:R-:W-:Y:S02]  /*04e0*/  FSETP.GEU.AND P5, PT, R7, -R16, PT ;  /* 0x800000100700720b */ /* 0x000fe40003fae000 */
[----:B------:R-:W-:Y:S02]  /*04f0*/  @!P4 SEL R10, R6, RZ, P6 ;  /* 0x000000ff060ac207 */ /* 0x000fe40003000000 */
[----:B------:R-:W-:Y:S02]  /*0500*/  @!P4 SEL R5, R20, RZ, P3 ;  /* 0x000000ff1405c207 */ /* 0x000fe40001800000 */
[----:B------:R-:W-:-:S02]  /*0510*/  @!P4 SEL R11, R8, RZ, P5 ;  /* 0x000000ff080bc207 */ /* 0x000fc40002800000 */
[----:B------:R-:W-:Y:S02]  /*0520*/  SEL R7, R12, RZ, P2 ;  /* 0x000000ff0c077207 */ /* 0x000fe40001000000 */
[----:B------:R-:W-:Y:S02]  /*0530*/  SEL R6, R13, RZ, P2 ;  /* 0x000000ff0d067207 */ /* 0x000fe40001000000 */
[----:B------:R-:W-:Y:S02]  /*0540*/  SEL R9, R14, RZ, P2 ;  /* 0x000000ff0e097207 */ /* 0x000fe40001000000 */
[----:B------:R-:W-:Y:S02]  /*0550*/  SEL R8, R15, RZ, P2 ;  /* 0x000000ff0f087207 */ /* 0x000fe40001000000 */
[----:B------:R-:W-:Y:S02]  /*0560*/  SEL R4, R7, R4, !P1 ;  /* 0x0000000407047207 */ /* 0x000fe40004800000 */
[----:B------:R-:W-:-:S02]  /*0570*/  SEL R5, R6, R5, !P1 ;  /* 0x0000000506057207 */ /* 0x000fc40004800000 */
[----:B------:R-:W-:Y:S02]  /*0580*/  SEL R6, R9, R10, !P1 ;  /* 0x0000000a09067207 */ /* 0x000fe40004800000 */
[----:B------:R-:W-:Y:S01]  /*0590*/  SEL R7, R8, R11, !P1 ;  /* 0x0000000b08077207 */ /* 0x000fe20004800000 */
[----:B------:R-:W-:Y:S06]  /*05a0*/  @P0 EXIT ;  /* 0x000000000000094d */ /* 0x000fec0003800000 */
[----:B------:R-:W-:Y:S01]  /*05b0*/  STG.E.128 desc[UR4][R2.64], R4 ;  /* 0x0000000402007986 */ /* 0x000fe2000c101d04 */
[----:B------:R-:W-:Y:S05]  /*05c0*/  EXIT ;  /* 0x000000000000794d */ /* 0x000fea0003800000 */
.L_x_0:
[----:B------:R-:W-:-:S00]  /*05d0*/  BRA `(.L_x_0) ;  /* 0xfffffffc00fc7947 */ /* 0x000fc0000383ffff */
[----:B------:R-:W-:-:S00]  /*05e0*/  NOP ;  /* 0x0000000000007918 */ /* 0x000fc00000000000 */
        /* <DEDUP_REMOVED lines=9> */
.L_x_1:


//--------------------- .nv.constant0.triton_poi_fused_cat_16 --------------------------
	.section	.nv.constant0.triton_poi_fused_cat_16,"a",@progbits
	.sectionflags	@""
	.align	4
.nv.constant0.triton_poi_fused_cat_16:
	.zero		572
